//
// Generated by NVIDIA NVVM Compiler
//
// Compiler Build ID: CL-36424714
// Cuda compilation tools, release 13.0, V13.0.88
// Based on NVVM 20.0.0
//

.version 9.0
.target sm_100
.address_size 64

	// .globl	_Z16zero_half_kernelP6__halfi

.visible .entry _Z16zero_half_kernelP6__halfi(
	.param .u64 .ptr .align 1 _Z16zero_half_kernelP6__halfi_param_0,
	.param .u32 _Z16zero_half_kernelP6__halfi_param_1
)
{
	.reg .pred 	%p<7>;
	.reg .b16 	%rs<3>;
	.reg .b32 	%r<31>;
	.reg .b32 	%f<2>;
	.reg .b64 	%rd<11>;

	ld.param.u64 	%rd2, [_Z16zero_half_kernelP6__halfi_param_0];
	ld.param.u32 	%r12, [_Z16zero_half_kernelP6__halfi_param_1];
	cvta.to.global.u64 	%rd1, %rd2;
	mov.u32 	%r13, %ntid.x;
	mov.u32 	%r14, %ctaid.x;
	mov.u32 	%r15, %tid.x;
	mad.lo.s32 	%r29, %r13, %r14, %r15;
	mov.u32 	%r16, %nctaid.x;
	mul.lo.s32 	%r2, %r13, %r16;
	setp.ge.s32 	%p1, %r29, %r12;
	@%p1 bra 	$L__BB0_7;
	mov.f32 	%f1, 0f00000000;
	// begin inline asm
	{  cvt.rn.f16.f32 %rs2, %f1;}

	// end inline asm
	add.s32 	%r17, %r29, %r2;
	max.s32 	%r18, %r12, %r17;
	setp.lt.s32 	%p2, %r17, %r12;
	selp.u32 	%r19, 1, 0, %p2;
	add.s32 	%r20, %r17, %r19;
	sub.s32 	%r21, %r18, %r20;
	div.u32 	%r22, %r21, %r2;
	add.s32 	%r3, %r22, %r19;
	and.b32  	%r23, %r3, 3;
	setp.eq.s32 	%p3, %r23, 3;
	@%p3 bra 	$L__BB0_4;
	add.s32 	%r24, %r3, 1;
	and.b32  	%r25, %r24, 3;
	neg.s32 	%r27, %r25;
$L__BB0_3:
	.pragma "nounroll";
	mul.wide.s32 	%rd3, %r29, 2;
	add.s64 	%rd4, %rd1, %rd3;
	st.global.u16 	[%rd4], %rs2;
	add.s32 	%r29, %r29, %r2;
	add.s32 	%r27, %r27, 1;
	setp.ne.s32 	%p4, %r27, 0;
	@%p4 bra 	$L__BB0_3;
$L__BB0_4:
	setp.lt.u32 	%p5, %r3, 3;
	@%p5 bra 	$L__BB0_7;
	mul.wide.s32 	%rd7, %r2, 2;
	shl.b32 	%r26, %r2, 2;
$L__BB0_6:
	mul.wide.s32 	%rd5, %r29, 2;
	add.s64 	%rd6, %rd1, %rd5;
	st.global.u16 	[%rd6], %rs2;
	add.s64 	%rd8, %rd6, %rd7;
	st.global.u16 	[%rd8], %rs2;
	add.s64 	%rd9, %rd8, %rd7;
	st.global.u16 	[%rd9], %rs2;
	add.s64 	%rd10, %rd9, %rd7;
	st.global.u16 	[%rd10], %rs2;
	add.s32 	%r29, %r26, %r29;
	setp.lt.s32 	%p6, %r29, %r12;
	@%p6 bra 	$L__BB0_6;
$L__BB0_7:
	ret;

}
	// .globl	_Z14combine_kernelPK6__halfPKiiiPS_
.visible .entry _Z14combine_kernelPK6__halfPKiiiPS_(
	.param .u64 .ptr .align 1 _Z14combine_kernelPK6__halfPKiiiPS__param_0,
	.param .u64 .ptr .align 1 _Z14combine_kernelPK6__halfPKiiiPS__param_1,
	.param .u32 _Z14combine_kernelPK6__halfPKiiiPS__param_2,
	.param .u32 _Z14combine_kernelPK6__halfPKiiiPS__param_3,
	.param .u64 .ptr .align 1 _Z14combine_kernelPK6__halfPKiiiPS__param_4
)
{
	.reg .pred 	%p<4>;
	.reg .b16 	%rs<3>;
	.reg .b32 	%r<10>;
	.reg .b64 	%rd<19>;

	ld.param.u64 	%rd5, [_Z14combine_kernelPK6__halfPKiiiPS__param_0];
	ld.param.u64 	%rd6, [_Z14combine_kernelPK6__halfPKiiiPS__param_1];
	ld.param.u32 	%r7, [_Z14combine_kernelPK6__halfPKiiiPS__param_2];
	ld.param.u32 	%r6, [_Z14combine_kernelPK6__halfPKiiiPS__param_3];
	ld.param.u64 	%rd7, [_Z14combine_kernelPK6__halfPKiiiPS__param_4];
	mov.u32 	%r1, %ctaid.x;
	setp.ge.s32 	%p1, %r1, %r7;
	@%p1 bra 	$L__BB1_4;
	cvta.to.global.u64 	%rd1, %rd6;
	mov.u32 	%r9, %tid.x;
	setp.ge.s32 	%p2, %r9, %r6;
	@%p2 bra 	$L__BB1_4;
	mul.wide.u32 	%rd8, %r1, 4;
	add.s64 	%rd9, %rd1, %rd8;
	ld.global.nc.u32 	%r8, [%rd9];
	cvt.s64.s32 	%rd10, %r8;
	cvt.u64.u32 	%rd11, %r6;
	mul.wide.u32 	%rd2, %r6, %r1;
	mul.lo.s64 	%rd3, %rd10, %rd11;
	mov.u32 	%r3, %ntid.x;
	cvta.to.global.u64 	%rd4, %rd5;
$L__BB1_3:
	cvt.s64.s32 	%rd13, %r9;
	add.s64 	%rd14, %rd2, %rd13;
	shl.b64 	%rd15, %rd14, 1;
	add.s64 	%rd16, %rd4, %rd15;
	ld.global.nc.u16 	%rs2, [%rd16];
	add.s64 	%rd17, %rd3, %rd13;
	shl.b64 	%rd18, %rd17, 1;
	add.s64 	%rd12, %rd7, %rd18;
	// begin inline asm
	{ atom.add.noftz.f16 %rs1,[%rd12],%rs2; }

	// end inline asm
	add.s32 	%r9, %r9, %r3;
	setp.lt.s32 	%p3, %r9, %r6;
	@%p3 bra 	$L__BB1_3;
$L__BB1_4:
	ret;

}
	// .globl	_Z10add_kernelPK6__halfS1_PS_i
.visible .entry _Z10add_kernelPK6__halfS1_PS_i(
	.param .u64 .ptr .align 1 _Z10add_kernelPK6__halfS1_PS_i_param_0,
	.param .u64 .ptr .align 1 _Z10add_kernelPK6__halfS1_PS_i_param_1,
	.param .u64 .ptr .align 1 _Z10add_kernelPK6__halfS1_PS_i_param_2,
	.param .u32 _Z10add_kernelPK6__halfS1_PS_i_param_3
)
{
	.reg .pred 	%p<7>;
	.reg .b16 	%rs<16>;
	.reg .b32 	%r<31>;
	.reg .b32 	%f<16>;
	.reg .b64 	%rd<25>;

	ld.param.u64 	%rd4, [_Z10add_kernelPK6__halfS1_PS_i_param_0];
	ld.param.u64 	%rd5, [_Z10add_kernelPK6__halfS1_PS_i_param_1];
	ld.param.u64 	%rd6, [_Z10add_kernelPK6__halfS1_PS_i_param_2];
	ld.param.u32 	%r12, [_Z10add_kernelPK6__halfS1_PS_i_param_3];
	cvta.to.global.u64 	%rd1, %rd6;
	cvta.to.global.u64 	%rd2, %rd5;
	cvta.to.global.u64 	%rd3, %rd4;
	mov.u32 	%r13, %ntid.x;
	mov.u32 	%r14, %ctaid.x;
	mov.u32 	%r15, %tid.x;
	mad.lo.s32 	%r29, %r13, %r14, %r15;
	mov.u32 	%r16, %nctaid.x;
	mul.lo.s32 	%r2, %r13, %r16;
	setp.ge.s32 	%p1, %r29, %r12;
	@%p1 bra 	$L__BB2_7;
	add.s32 	%r17, %r29, %r2;
	max.s32 	%r18, %r12, %r17;
	setp.lt.s32 	%p2, %r17, %r12;
	selp.u32 	%r19, 1, 0, %p2;
	add.s32 	%r20, %r17, %r19;
	sub.s32 	%r21, %r18, %r20;
	div.u32 	%r22, %r21, %r2;
	add.s32 	%r3, %r22, %r19;
	and.b32  	%r23, %r3, 3;
	setp.eq.s32 	%p3, %r23, 3;
	@%p3 bra 	$L__BB2_4;
	add.s32 	%r24, %r3, 1;
	and.b32  	%r25, %r24, 3;
	neg.s32 	%r27, %r25;
$L__BB2_3:
	.pragma "nounroll";
	mul.wide.s32 	%rd7, %r29, 2;
	add.s64 	%rd8, %rd1, %rd7;
	add.s64 	%rd9, %rd2, %rd7;
	add.s64 	%rd10, %rd3, %rd7;
	ld.global.nc.u16 	%rs1, [%rd10];
	// begin inline asm
	{  cvt.f32.f16 %f1, %rs1;}

	// end inline asm
	ld.global.nc.u16 	%rs2, [%rd9];
	// begin inline asm
	{  cvt.f32.f16 %f2, %rs2;}

	// end inline asm
	add.f32 	%f3, %f1, %f2;
	// begin inline asm
	{  cvt.rn.f16.f32 %rs3, %f3;}

	// end inline asm
	st.global.u16 	[%rd8], %rs3;
	add.s32 	%r29, %r29, %r2;
	add.s32 	%r27, %r27, 1;
	setp.ne.s32 	%p4, %r27, 0;
	@%p4 bra 	$L__BB2_3;
$L__BB2_4:
	setp.lt.u32 	%p5, %r3, 3;
	@%p5 bra 	$L__BB2_7;
	mul.wide.s32 	%rd15, %r2, 2;
	shl.b32 	%r26, %r2, 2;
$L__BB2_6:
	mul.wide.s32 	%rd11, %r29, 2;
	add.s64 	%rd12, %rd3, %rd11;
	ld.global.nc.u16 	%rs4, [%rd12];
	// begin inline asm
	{  cvt.f32.f16 %f4, %rs4;}

	// end inline asm
	add.s64 	%rd13, %rd2, %rd11;
	ld.global.nc.u16 	%rs5, [%rd13];
	// begin inline asm
	{  cvt.f32.f16 %f5, %rs5;}

	// end inline asm
	add.f32 	%f6, %f4, %f5;
	// begin inline asm
	{  cvt.rn.f16.f32 %rs6, %f6;}

	// end inline asm
	add.s64 	%rd14, %rd1, %rd11;
	st.global.u16 	[%rd14], %rs6;
	add.s64 	%rd16, %rd12, %rd15;
	ld.global.nc.u16 	%rs7, [%rd16];
	// begin inline asm
	{  cvt.f32.f16 %f7, %rs7;}

	// end inline asm
	add.s64 	%rd17, %rd13, %rd15;
	ld.global.nc.u16 	%rs8, [%rd17];
	// begin inline asm
	{  cvt.f32.f16 %f8, %rs8;}

	// end inline asm
	add.f32 	%f9, %f7, %f8;
	// begin inline asm
	{  cvt.rn.f16.f32 %rs9, %f9;}

	// end inline asm
	add.s64 	%rd18, %rd14, %rd15;
	st.global.u16 	[%rd18], %rs9;
	add.s64 	%rd19, %rd16, %rd15;
	ld.global.nc.u16 	%rs10, [%rd19];
	// begin inline asm
	{  cvt.f32.f16 %f10, %rs10;}

	// end inline asm
	add.s64 	%rd20, %rd17, %rd15;
	ld.global.nc.u16 	%rs11, [%rd20];
	// begin inline asm
	{  cvt.f32.f16 %f11, %rs11;}

	// end inline asm
	add.f32 	%f12, %f10, %f11;
	// begin inline asm
	{  cvt.rn.f16.f32 %rs12, %f12;}

	// end inline asm
	add.s64 	%rd21, %rd18, %rd15;
	st.global.u16 	[%rd21], %rs12;
	add.s64 	%rd22, %rd19, %rd15;
	ld.global.nc.u16 	%rs13, [%rd22];
	// begin inline asm
	{  cvt.f32.f16 %f13, %rs13;}

	// end inline asm
	add.s64 	%rd23, %rd20, %rd15;
	ld.global.nc.u16 	%rs14, [%rd23];
	// begin inline asm
	{  cvt.f32.f16 %f14, %rs14;}

	// end inline asm
	add.f32 	%f15, %f13, %f14;
	// begin inline asm
	{  cvt.rn.f16.f32 %rs15, %f15;}

	// end inline asm
	add.s64 	%rd24, %rd21, %rd15;
	st.global.u16 	[%rd24], %rs15;
	add.s32 	%r29, %r26, %r29;
	setp.lt.s32 	%p6, %r29, %r12;
	@%p6 bra 	$L__BB2_6;
$L__BB2_7:
	ret;

}


// ===== COMPILED SASS (sm_100) =====

	.target	sm_100

	.elftype	@"ET_EXEC"


//--------------------- .note.nv.tkinfo           --------------------------
	.section	.note.nv.tkinfo,"",@"SHT_NOTE"
	.sectionflags	@"SHF_NOTE_NV_TKINFO"
	.tkinfo
        /*0018*/ 	.word	0x00000002
        /*0030*/ 	.string	""
        /*0030*/ 	.string	"ptxas"
        /*0030*/ 	.string	"Cuda compilation tools, release 13.0, V13.0.88"
        /*0030*/ 	.string	"Build cuda_13.0.r13.0/compiler.36424714_0"
        /*0030*/ 	.string	"-arch sm_100 -m 64 "



//--------------------- .note.nv.cuinfo           --------------------------
	.section	.note.nv.cuinfo,"",@"SHT_NOTE"
	.sectionflags	@"SHF_NOTE_NV_CUINFO"
        /*0018*/ 	.short	0x0002
        /*001a*/ 	.short	0x0064
        /*001c*/ 	.short	0x0082
	.zero		2


//--------------------- .nv.info                  --------------------------
	.section	.nv.info,"",@"SHT_CUDA_INFO"
	.align	4


	//----- nvinfo : EIATTR_REGCOUNT
	.align		4
        /*0000*/ 	.byte	0x04, 0x2f
        /*0002*/ 	.short	(.L_1 - .L_0)
	.align		4
.L_0:
        /*0004*/ 	.word	index@(_Z16zero_half_kernelP6__halfi)
        /*0008*/ 	.word	0x00000010


	//----- nvinfo : EIATTR_FRAME_SIZE
	.align		4
.L_1:
        /*000c*/ 	.byte	0x04, 0x11
        /*000e*/ 	.short	(.L_3 - .L_2)
	.align		4
.L_2:
        /*0010*/ 	.word	index@(_Z16zero_half_kernelP6__halfi)
        /*0014*/ 	.word	0x00000000


	//----- nvinfo : EIATTR_REGCOUNT
	.align		4
.L_3:
        /*0018*/ 	.byte	0x04, 0x2f
        /*001a*/ 	.short	(.L_5 - .L_4)
	.align		4
.L_4:
        /*001c*/ 	.word	index@(_Z14combine_kernelPK6__halfPKiiiPS_)
        /*0020*/ 	.word	0x00000014


	//----- nvinfo : EIATTR_FRAME_SIZE
	.align		4
.L_5:
        /*0024*/ 	.byte	0x04, 0x11
        /*0026*/ 	.short	(.L_7 - .L_6)
	.align		4
.L_6:
        /*0028*/ 	.word	index@(_Z14combine_kernelPK6__halfPKiiiPS_)
        /*002c*/ 	.word	0x00000000


	//----- nvinfo : EIATTR_REGCOUNT
	.align		4
.L_7:
        /*0030*/ 	.byte	0x04, 0x2f
        /*0032*/ 	.short	(.L_9 - .L_8)
	.align		4
.L_8:
        /*0034*/ 	.word	index@(_Z10add_kernelPK6__halfS1_PS_i)
        /*0038*/ 	.word	0x00000020


	//----- nvinfo : EIATTR_FRAME_SIZE
	.align		4
.L_9:
        /*003c*/ 	.byte	0x04, 0x11
        /*003e*/ 	.short	(.L_11 - .L_10)
	.align		4
.L_10:
        /*0040*/ 	.word	index@(_Z10add_kernelPK6__halfS1_PS_i)
        /*0044*/ 	.word	0x00000000


	//----- nvinfo : EIATTR_MIN_STACK_SIZE
	.align		4
.L_11:
        /*0048*/ 	.byte	0x04, 0x12
        /*004a*/ 	.short	(.L_13 - .L_12)
	.align		4
.L_12:
        /*004c*/ 	.word	index@(_Z10add_kernelPK6__halfS1_PS_i)
        /*0050*/ 	.word	0x00000000


	//----- nvinfo : EIATTR_MIN_STACK_SIZE
	.align		4
.L_13:
        /*0054*/ 	.byte	0x04, 0x12
        /*0056*/ 	.short	(.L_15 - .L_14)
	.align		4
.L_14:
        /*0058*/ 	.word	index@(_Z14combine_kernelPK6__halfPKiiiPS_)
        /*005c*/ 	.word	0x00000000


	//----- nvinfo : EIATTR_MIN_STACK_SIZE
	.align		4
.L_15:
        /*0060*/ 	.byte	0x04, 0x12
        /*0062*/ 	.short	(.L_17 - .L_16)
	.align		4
.L_16:
        /*0064*/ 	.word	index@(_Z16zero_half_kernelP6__halfi)
        /*0068*/ 	.word	0x00000000
.L_17:


//--------------------- .nv.compat                --------------------------
	.section	.nv.compat,"",@"SHT_CUDA_COMPAT_INFO"
	.align	4
        /*0000*/ 	.byte	0x02, 0x09, 0x00, 0x00, 0x02, 0x02, 0x01, 0x00, 0x02, 0x05, 0x05, 0x00, 0x03, 0x07, 0x01, 0x01
        /*0010*/ 	.byte	0x02, 0x03, 0x00, 0x00, 0x02, 0x06, 0x01, 0x00, 0x04, 0x0b, 0x08, 0x00, 0x09, 0x00, 0x00, 0x00
        /*0020*/ 	.byte	0x00, 0x00, 0x00, 0x00


//--------------------- .nv.info._Z10add_kernelPK6__halfS1_PS_i --------------------------
	.section	.nv.info._Z10add_kernelPK6__halfS1_PS_i,"",@"SHT_CUDA_INFO"
	.sectionflags	@""
	.align	4


	//----- nvinfo : EIATTR_CUDA_API_VERSION
	.align		4
        /*0000*/ 	.byte	0x04, 0x37
        /*0002*/ 	.short	(.L_19 - .L_18)
.L_18:
        /*0004*/ 	.word	0x00000082


	//----- nvinfo : EIATTR_KPARAM_INFO
	.align		4
.L_19:
        /*0008*/ 	.byte	0x04, 0x17
        /*000a*/ 	.short	(.L_21 - .L_20)
.L_20:
        /*000c*/ 	.word	0x00000000
        /*0010*/ 	.short	0x0003
        /*0012*/ 	.short	0x0018
        /*0014*/ 	.byte	0x00, 0xf0, 0x11, 0x00


	//----- nvinfo : EIATTR_KPARAM_INFO
	.align		4
.L_21:
        /*0018*/ 	.byte	0x04, 0x17
        /*001a*/ 	.short	(.L_23 - .L_22)
.L_22:
        /*001c*/ 	.word	0x00000000
        /*0020*/ 	.short	0x0002
        /*0022*/ 	.short	0x0010
        /*0024*/ 	.byte	0x00, 0xf5, 0x21, 0x00


	//----- nvinfo : EIATTR_KPARAM_INFO
	.align		4
.L_23:
        /*0028*/ 	.byte	0x04, 0x17
        /*002a*/ 	.short	(.L_25 - .L_24)
.L_24:
        /*002c*/ 	.word	0x00000000
        /*0030*/ 	.short	0x0001
        /*0032*/ 	.short	0x0008
        /*0034*/ 	.byte	0x00, 0xf5, 0x21, 0x00


	//----- nvinfo : EIATTR_KPARAM_INFO
	.align		4
.L_25:
        /*0038*/ 	.byte	0x04, 0x17
        /*003a*/ 	.short	(.L_27 - .L_26)
.L_26:
        /*003c*/ 	.word	0x00000000
        /*0040*/ 	.short	0x0000
        /*0042*/ 	.short	0x0000
        /*0044*/ 	.byte	0x00, 0xf5, 0x21, 0x00


	//----- nvinfo : EIATTR_SPARSE_MMA_MASK
	.align		4
.L_27:
        /*0048*/ 	.byte	0x03, 0x50
        /*004a*/ 	.short	0x0000


	//----- nvinfo : EIATTR_MAXREG_COUNT
	.align		4
        /*004c*/ 	.byte	0x03, 0x1b
        /*004e*/ 	.short	0x00ff


	//----- nvinfo : EIATTR_MERCURY_ISA_VERSION
	.align		4
        /*0050*/ 	.byte	0x03, 0x5f
        /*0052*/ 	.short	0x0101


	//----- nvinfo : EIATTR_VRC_CTA_INIT_COUNT
	.align		4
        /*0054*/ 	.byte	0x02, 0x4a
	.zero		1
	.zero		1


	//----- nvinfo : EIATTR_EXIT_INSTR_OFFSETS
	.align		4
        /*0058*/ 	.byte	0x04, 0x1c
        /*005a*/ 	.short	(.L_29 - .L_28)


	//   ....[0]....
.L_28:
        /*005c*/ 	.word	0x00000090


	//   ....[1]....
        /*0060*/ 	.word	0x00000400


	//   ....[2]....
        /*0064*/ 	.word	0x000006c0


	//----- nvinfo : EIATTR_CRS_STACK_SIZE
	.align		4
.L_29:
        /*0068*/ 	.byte	0x04, 0x1e
        /*006a*/ 	.short	(.L_31 - .L_30)
.L_30:
        /*006c*/ 	.word	0x00000000


	//----- nvinfo : EIATTR_CBANK_PARAM_SIZE
	.align		4
.L_31:
        /*0070*/ 	.byte	0x03, 0x19
        /*0072*/ 	.short	0x001c


	//----- nvinfo : EIATTR_PARAM_CBANK
	.align		4
        /*0074*/ 	.byte	0x04, 0x0a
        /*0076*/ 	.short	(.L_33 - .L_32)
	.align		4
.L_32:
        /*0078*/ 	.word	index@(.nv.constant0._Z10add_kernelPK6__halfS1_PS_i)
        /*007c*/ 	.short	0x0380
        /*007e*/ 	.short	0x001c


	//----- nvinfo : EIATTR_SW_WAR
	.align		4
.L_33:
        /*0080*/ 	.byte	0x04, 0x36
        /*0082*/ 	.short	(.L_35 - .L_34)
.L_34:
        /*0084*/ 	.word	0x00000008
.L_35:


//--------------------- .nv.info._Z14combine_kernelPK6__halfPKiiiPS_ --------------------------
	.section	.nv.info._Z14combine_kernelPK6__halfPKiiiPS_,"",@"SHT_CUDA_INFO"
	.sectionflags	@""
	.align	4


	//----- nvinfo : EIATTR_CUDA_API_VERSION
	.align		4
        /*0000*/ 	.byte	0x04, 0x37
        /*0002*/ 	.short	(.L_37 - .L_36)
.L_36:
        /*0004*/ 	.word	0x00000082


	//----- nvinfo : EIATTR_KPARAM_INFO
	.align		4
.L_37:
        /*0008*/ 	.byte	0x04, 0x17
        /*000a*/ 	.short	(.L_39 - .L_38)
.L_38:
        /*000c*/ 	.word	0x00000000
        /*0010*/ 	.short	0x0004
        /*0012*/ 	.short	0x0018
        /*0014*/ 	.byte	0x00, 0xf5, 0x21, 0x00


	//----- nvinfo : EIATTR_KPARAM_INFO
	.align		4
.L_39:
        /*0018*/ 	.byte	0x04, 0x17
        /*001a*/ 	.short	(.L_41 - .L_40)
.L_40:
        /*001c*/ 	.word	0x00000000
        /*0020*/ 	.short	0x0003
        /*0022*/ 	.short	0x0014
        /*0024*/ 	.byte	0x00, 0xf0, 0x11, 0x00


	//----- nvinfo : EIATTR_KPARAM_INFO
	.align		4
.L_41:
        /*0028*/ 	.byte	0x04, 0x17
        /*002a*/ 	.short	(.L_43 - .L_42)
.L_42:
        /*002c*/ 	.word	0x00000000
        /*0030*/ 	.short	0x0002
        /*0032*/ 	.short	0x0010
        /*0034*/ 	.byte	0x00, 0xf0, 0x11, 0x00


	//----- nvinfo : EIATTR_KPARAM_INFO
	.align		4
.L_43:
        /*0038*/ 	.byte	0x04, 0x17
        /*003a*/ 	.short	(.L_45 - .L_44)
.L_44:
        /*003c*/ 	.word	0x00000000
        /*0040*/ 	.short	0x0001
        /*0042*/ 	.short	0x0008
        /*0044*/ 	.byte	0x00, 0xf5, 0x21, 0x00


	//----- nvinfo : EIATTR_KPARAM_INFO
	.align		4
.L_45:
        /*0048*/ 	.byte	0x04, 0x17
        /*004a*/ 	.short	(.L_47 - .L_46)
.L_46:
        /*004c*/ 	.word	0x00000000
        /*0050*/ 	.short	0x0000
        /*0052*/ 	.short	0x0000
        /*0054*/ 	.byte	0x00, 0xf5, 0x21, 0x00


	//----- nvinfo : EIATTR_SPARSE_MMA_MASK
	.align		4
.L_47:
        /*0058*/ 	.byte	0x03, 0x50
        /*005a*/ 	.short	0x0000


	//----- nvinfo : EIATTR_MAXREG_COUNT
	.align		4
        /*005c*/ 	.byte	0x03, 0x1b
        /*005e*/ 	.short	0x00ff


	//----- nvinfo : EIATTR_MERCURY_ISA_VERSION
	.align		4
        /*0060*/ 	.byte	0x03, 0x5f
        /*0062*/ 	.short	0x0101


	//----- nvinfo : EIATTR_VRC_CTA_INIT_COUNT
	.align		4
        /*0064*/ 	.byte	0x02, 0x4a
	.zero		1
	.zero		1


	//----- nvinfo : EIATTR_ATOM16_EMUL_INSTR_REG_MAP
	.align		4
        /*0068*/ 	.byte	0x04, 0x2e
        /*006a*/ 	.short	(.L_49 - .L_48)


	//   ....[0]....
.L_48:
        /*006c*/ 	.word	0x00000200
        /*0070*/ 	.short	0x000f
        /*0072*/ 	.short	0x0000


	//   ....[1]....
        /*0074*/ 	.word	0x00000280
        /*0078*/ 	.short	0x000f
        /*007a*/ 	.short	0x0000


	//----- nvinfo : EIATTR_EXIT_INSTR_OFFSETS
	.align		4
.L_49:
        /*007c*/ 	.byte	0x04, 0x1c
        /*007e*/ 	.short	(.L_51 - .L_50)


	//   ....[0]....
.L_50:
        /*0080*/ 	.word	0x00000040


	//   ....[1]....
        /*0084*/ 	.word	0x00000080


	//   ....[2]....
        /*0088*/ 	.word	0x00000300


	//----- nvinfo : EIATTR_CRS_STACK_SIZE
	.align		4
.L_51:
        /*008c*/ 	.byte	0x04, 0x1e
        /*008e*/ 	.short	(.L_53 - .L_52)
.L_52:
        /*0090*/ 	.word	0x00000000


	//----- nvinfo : EIATTR_CBANK_PARAM_SIZE
	.align		4
.L_53:
        /*0094*/ 	.byte	0x03, 0x19
        /*0096*/ 	.short	0x0020


	//----- nvinfo : EIATTR_PARAM_CBANK
	.align		4
        /*0098*/ 	.byte	0x04, 0x0a
        /*009a*/ 	.short	(.L_55 - .L_54)
	.align		4
.L_54:
        /*009c*/ 	.word	index@(.nv.constant0._Z14combine_kernelPK6__halfPKiiiPS_)
        /*00a0*/ 	.short	0x0380
        /*00a2*/ 	.short	0x0020


	//----- nvinfo : EIATTR_SW_WAR
	.align		4
.L_55:
        /*00a4*/ 	.byte	0x04, 0x36
        /*00a6*/ 	.short	(.L_57 - .L_56)
.L_56:
        /*00a8*/ 	.word	0x00000008
.L_57:


//--------------------- .nv.info._Z16zero_half_kernelP6__halfi --------------------------
	.section	.nv.info._Z16zero_half_kernelP6__halfi,"",@"SHT_CUDA_INFO"
	.sectionflags	@""
	.align	4


	//----- nvinfo : EIATTR_CUDA_API_VERSION
	.align		4
        /*0000*/ 	.byte	0x04, 0x37
        /*0002*/ 	.short	(.L_59 - .L_58)
.L_58:
        /*0004*/ 	.word	0x00000082


	//----- nvinfo : EIATTR_KPARAM_INFO
	.align		4
.L_59:
        /*0008*/ 	.byte	0x04, 0x17
        /*000a*/ 	.short	(.L_61 - .L_60)
.L_60:
        /*000c*/ 	.word	0x00000000
        /*0010*/ 	.short	0x0001
        /*0012*/ 	.short	0x0008
        /*0014*/ 	.byte	0x00, 0xf0, 0x11, 0x00


	//----- nvinfo : EIATTR_KPARAM_INFO
	.align		4
.L_61:
        /*0018*/ 	.byte	0x04, 0x17
        /*001a*/ 	.short	(.L_63 - .L_62)
.L_62:
        /*001c*/ 	.word	0x00000000
        /*0020*/ 	.short	0x0000
        /*0022*/ 	.short	0x0000
        /*0024*/ 	.byte	0x00, 0xf5, 0x21, 0x00


	//----- nvinfo : EIATTR_SPARSE_MMA_MASK
	.align		4
.L_63:
        /*0028*/ 	.byte	0x03, 0x50
        /*002a*/ 	.short	0x0000


	//----- nvinfo : EIATTR_MAXREG_COUNT
	.align		4
        /*002c*/ 	.byte	0x03, 0x1b
        /*002e*/ 	.short	0x00ff


	//----- nvinfo : EIATTR_MERCURY_ISA_VERSION
	.align		4
        /*0030*/ 	.byte	0x03, 0x5f
        /*0032*/ 	.short	0x0101


	//----- nvinfo : EIATTR_VRC_CTA_INIT_COUNT
	.align		4
        /*0034*/ 	.byte	0x02, 0x4a
	.zero		1
	.zero		1


	//----- nvinfo : EIATTR_EXIT_INSTR_OFFSETS
	.align		4
        /*0038*/ 	.byte	0x04, 0x1c
        /*003a*/ 	.short	(.L_65 - .L_64)


	//   ....[0]....
.L_64:
        /*003c*/ 	.word	0x00000090


	//   ....[1]....
        /*0040*/ 	.word	0x00000330


	//   ....[2]....
        /*0044*/ 	.word	0x00000400


	//----- nvinfo : EIATTR_CRS_STACK_SIZE
	.align		4
.L_65:
        /*0048*/ 	.byte	0x04, 0x1e
        /*004a*/ 	.short	(.L_67 - .L_66)
.L_66:
        /*004c*/ 	.word	0x00000000


	//----- nvinfo : EIATTR_CBANK_PARAM_SIZE
	.align		4
.L_67:
        /*0050*/ 	.byte	0x03, 0x19
        /*0052*/ 	.short	0x000c


	//----- nvinfo : EIATTR_PARAM_CBANK
	.align		4
        /*0054*/ 	.byte	0x04, 0x0a
        /*0056*/ 	.short	(.L_69 - .L_68)
	.align		4
.L_68:
        /*0058*/ 	.word	index@(.nv.constant0._Z16zero_half_kernelP6__halfi)
        /*005c*/ 	.short	0x0380
        /*005e*/ 	.short	0x000c


	//----- nvinfo : EIATTR_SW_WAR
	.align		4
.L_69:
        /*0060*/ 	.byte	0x04, 0x36
        /*0062*/ 	.short	(.L_71 - .L_70)
.L_70:
        /*0064*/ 	.word	0x00000008
.L_71:


//--------------------- .nv.callgraph             --------------------------
	.section	.nv.callgraph,"",@"SHT_CUDA_CALLGRAPH"
	.align	4
	.sectionentsize	8
	.align		4
        /*0000*/ 	.word	0x00000000
	.align		4
        /*0004*/ 	.word	0xffffffff
	.align		4
        /*0008*/ 	.word	0x00000000
	.align		4
        /*000c*/ 	.word	0xfffffffe
	.align		4
        /*0010*/ 	.word	0x00000000
	.align		4
        /*0014*/ 	.word	0xfffffffd
	.align		4
        /*0018*/ 	.word	0x00000000
	.align		4
        /*001c*/ 	.word	0xfffffffc


//--------------------- .text._Z10add_kernelPK6__halfS1_PS_i --------------------------
	.section	.text._Z10add_kernelPK6__halfS1_PS_i,"ax",@progbits
	.align	128
        .global         _Z10add_kernelPK6__halfS1_PS_i
        .type           _Z10add_kernelPK6__halfS1_PS_i,@function
        .size           _Z10add_kernelPK6__halfS1_PS_i,(.L_x_14 - _Z10add_kernelPK6__halfS1_PS_i)
        .other          _Z10add_kernelPK6__halfS1_PS_i,@"STO_CUDA_ENTRY STV_DEFAULT"
_Z10add_kernelPK6__halfS1_PS_i:
.text._Z10add_kernelPK6__halfS1_PS_i:
[----:B------:R-:W-:Y:S01]  /*0000*/  LDC R1, c[0x0][0x37c] ;  /* 0x0000df00ff017b82 */ /* 0x000fe20000000800 */
[----:B------:R-:W0:Y:S01]  /*0010*/  S2R R9, SR_CTAID.X ;  /* 0x0000000000097919 */ /* 0x000e220000002500 */
[----:B------:R-:W0:Y:S06]  /*0020*/  LDCU UR4, c[0x0][0x360] ;  /* 0x00006c00ff0477ac */ /* 0x000e2c0008000800 */
[----:B------:R-:W1:Y:S01]  /*0030*/  LDC R2, c[0x0][0x370] ;  /* 0x0000dc00ff027b82 */ /* 0x000e620000000800 */
[----:B------:R-:W0:Y:S01]  /*0040*/  S2R R0, SR_TID.X ;  /* 0x0000000000007919 */ /* 0x000e220000002100 */
[----:B------:R-:W2:Y:S01]  /*0050*/  LDCU UR6, c[0x0][0x398] ;  /* 0x00007300ff0677ac */ /* 0x000ea20008000800 */
[----:B0-----:R-:W-:-:S02]  /*0060*/  IMAD R9, R9, UR4, R0 ;  /* 0x0000000409097c24 */ /* 0x001fc4000f8e0200 */
[----:B-1----:R-:W-:-:S03]  /*0070*/  IMAD R0, R2, UR4, RZ ;  /* 0x0000000402007c24 */ /* 0x002fc6000f8e02ff */
[----:B--2---:R-:W-:-:S13]  /*0080*/  ISETP.GE.AND P0, PT, R9, UR6, PT ;  /* 0x0000000609007c0c */ /* 0x004fda000bf06270 */
[----:B------:R-:W-:Y:S05]  /*0090*/  @P0 EXIT ;  /* 0x000000000000094d */ /* 0x000fea0003800000 */
[----:B------:R-:W0:Y:S01]  /*00a0*/  I2F.U32.RP R6, R0 ;  /* 0x0000000000067306 */ /* 0x000e220000209000 */
[----:B------:R-:W-:Y:S01]  /*00b0*/  IADD3 R4, PT, PT, R0, R9, RZ ;  /* 0x0000000900047210 */ /* 0x000fe20007ffe0ff */
[----:B------:R-:W1:Y:S01]  /*00c0*/  LDCU.64 UR4, c[0x0][0x358] ;  /* 0x00006b00ff0477ac */ /* 0x000e620008000a00 */
[----:B------:R-:W-:Y:S01]  /*00d0*/  IADD3 R7, PT, PT, RZ, -R0, RZ ;  /* 0x80000000ff077210 */ /* 0x000fe20007ffe0ff */
[----:B------:R-:W-:Y:S01]  /*00e0*/  BSSY.RECONVERGENT B0, `(.L_x_0) ;  /* 0x0000031000007945 */ /* 0x000fe20003800200 */
[C---:B------:R-:W-:Y:S02]  /*00f0*/  ISETP.GE.AND P0, PT, R4.reuse, UR6, PT ;  /* 0x0000000604007c0c */ /* 0x040fe4000bf06270 */
[----:B------:R-:W-:Y:S02]  /*0100*/  VIMNMX R5, PT, PT, R4, UR6, !PT ;  /* 0x0000000604057c48 */ /* 0x000fe4000ffe0100 */
[----:B------:R-:W-:Y:S02]  /*0110*/  SEL R8, RZ, 0x1, P0 ;  /* 0x00000001ff087807 */ /* 0x000fe40000000000 */
[----:B------:R-:W-:-:S02]  /*0120*/  ISETP.NE.U32.AND P2, PT, R0, RZ, PT ;  /* 0x000000ff0000720c */ /* 0x000fc40003f45070 */
[----:B------:R-:W-:Y:S01]  /*0130*/  IADD3 R5, PT, PT, R5, -R4, -R8 ;  /* 0x8000000405057210 */ /* 0x000fe20007ffe808 */
[----:B0-----:R-:W0:Y:S02]  /*0140*/  MUFU.RCP R6, R6 ;  /* 0x0000000600067308 */ /* 0x001e240000001000 */
[----:B0-----:R-:W-:-:S06]  /*0150*/  IADD3 R2, PT, PT, R6, 0xffffffe, RZ ;  /* 0x0ffffffe06027810 */ /* 0x001fcc0007ffe0ff */
[----:B------:R0:W2:Y:S02]  /*0160*/  F2I.FTZ.U32.TRUNC.NTZ R3, R2 ;  /* 0x0000000200037305 */ /* 0x0000a4000021f000 */
[----:B0-----:R-:W-:Y:S02]  /*0170*/  HFMA2 R2, -RZ, RZ, 0, 0 ;  /* 0x00000000ff027431 */ /* 0x001fe400000001ff */
[----:B--2---:R-:W-:-:S04]  /*0180*/  IMAD R7, R7, R3, RZ ;  /* 0x0000000307077224 */ /* 0x004fc800078e02ff */
[----:B------:R-:W-:-:S06]  /*0190*/  IMAD.HI.U32 R6, R3, R7, R2 ;  /* 0x0000000703067227 */ /* 0x000fcc00078e0002 */
[----:B------:R-:W-:Y:S02]  /*01a0*/  IMAD.HI.U32 R11, R6, R5, RZ ;  /* 0x00000005060b7227 */ /* 0x000fe400078e00ff */
[----:B------:R-:W0:Y:S03]  /*01b0*/  LDC.64 R6, c[0x0][0x380] ;  /* 0x0000e000ff067b82 */ /* 0x000e260000000a00 */
[----:B------:R-:W-:-:S05]  /*01c0*/  IADD3 R2, PT, PT, -R11, RZ, RZ ;  /* 0x000000ff0b027210 */ /* 0x000fca0007ffe1ff */
[----:B------:R-:W-:Y:S02]  /*01d0*/  IMAD R5, R0, R2, R5 ;  /* 0x0000000200057224 */ /* 0x000fe400078e0205 */
[----:B------:R-:W2:Y:S03]  /*01e0*/  LDC.64 R2, c[0x0][0x388] ;  /* 0x0000e200ff027b82 */ /* 0x000ea60000000a00 */
[----:B------:R-:W-:-:S13]  /*01f0*/  ISETP.GE.U32.AND P0, PT, R5, R0, PT ;  /* 0x000000000500720c */ /* 0x000fda0003f06070 */
[----:B------:R-:W-:Y:S02]  /*0200*/  @P0 IADD3 R5, PT, PT, -R0, R5, RZ ;  /* 0x0000000500050210 */ /* 0x000fe40007ffe1ff */
[----:B------:R-:W-:Y:S02]  /*0210*/  @P0 IADD3 R11, PT, PT, R11, 0x1, RZ ;  /* 0x000000010b0b0810 */ /* 0x000fe40007ffe0ff */
[----:B------:R-:W-:Y:S02]  /*0220*/  ISETP.GE.U32.AND P1, PT, R5, R0, PT ;  /* 0x000000000500720c */ /* 0x000fe40003f26070 */
[----:B------:R-:W3:Y:S11]  /*0230*/  LDC.64 R4, c[0x0][0x390] ;  /* 0x0000e400ff047b82 */ /* 0x000ef60000000a00 */
[----:B------:R-:W-:-:S02]  /*0240*/  @P1 IADD3 R11, PT, PT, R11, 0x1, RZ ;  /* 0x000000010b0b1810 */ /* 0x000fc40007ffe0ff */
[----:B------:R-:W-:-:S04]  /*0250*/  @!P2 LOP3.LUT R11, RZ, R0, RZ, 0x33, !PT ;  /* 0x00000000ff0ba212 */ /* 0x000fc800078e33ff */
[----:B------:R-:W-:-:S04]  /*0260*/  IADD3 R8, PT, PT, R8, R11, RZ ;  /* 0x0000000b08087210 */ /* 0x000fc80007ffe0ff */
[C---:B------:R-:W-:Y:S02]  /*0270*/  LOP3.LUT R10, R8.reuse, 0x3, RZ, 0xc0, !PT ;  /* 0x00000003080a7812 */ /* 0x040fe400078ec0ff */
[----:B------:R-:W-:Y:S02]  /*0280*/  ISETP.GE.U32.AND P1, PT, R8, 0x3, PT ;  /* 0x000000030800780c */ /* 0x000fe40003f26070 */
[----:B------:R-:W-:-:S13]  /*0290*/  ISETP.NE.AND P0, PT, R10, 0x3, PT ;  /* 0x000000030a00780c */ /* 0x000fda0003f05270 */
[----:B012---:R-:W-:Y:S05]  /*02a0*/  @!P0 BRA `(.L_x_1) ;  /* 0x0000000000508947 */ /* 0x007fea0003800000 */
[----:B------:R-:W0:Y:S01]  /*02b0*/  LDC.64 R10, c[0x0][0x390] ;  /* 0x0000e400ff0a7b82 */ /* 0x000e220000000a00 */
[----:B------:R-:W-:-:S04]  /*02c0*/  IADD3 R8, PT, PT, R8, 0x1, RZ ;  /* 0x0000000108087810 */ /* 0x000fc80007ffe0ff */
[----:B------:R-:W-:-:S03]  /*02d0*/  LOP3.LUT R8, R8, 0x3, RZ, 0xc0, !PT ;  /* 0x0000000308087812 */ /* 0x000fc600078ec0ff */
[----:B------:R-:W1:Y:S01]  /*02e0*/  LDC.64 R12, c[0x0][0x380] ;  /* 0x0000e000ff0c7b82 */ /* 0x000e620000000a00 */
[----:B------:R-:W-:-:S07]  /*02f0*/  IADD3 R8, PT, PT, -R8, RZ, RZ ;  /* 0x000000ff08087210 */ /* 0x000fce0007ffe1ff */
[----:B------:R-:W2:Y:S02]  /*0300*/  LDC.64 R14, c[0x0][0x388] ;  /* 0x0000e200ff0e7b82 */ /* 0x000ea40000000a00 */
.L_x_2:
[----:B--2-4-:R-:W-:-:S04]  /*0310*/  IMAD.WIDE R18, R9, 0x2, R14 ;  /* 0x0000000209127825 */ /* 0x014fc800078e020e */
[----:B-1----:R-:W-:Y:S02]  /*0320*/  IMAD.WIDE R20, R9, 0x2, R12 ;  /* 0x0000000209147825 */ /* 0x002fe400078e020c */
[----:B------:R-:W2:Y:S04]  /*0330*/  LDG.E.U16.CONSTANT R18, desc[UR4][R18.64] ;  /* 0x0000000412127981 */ /* 0x000ea8000c1e9500 */
[----:B------:R-:W4:Y:S01]  /*0340*/  LDG.E.U16.CONSTANT R20, desc[UR4][R20.64] ;  /* 0x0000000414147981 */ /* 0x000f22000c1e9500 */
[----:B------:R-:W-:-:S04]  /*0350*/  IADD3 R8, PT, PT, R8, 0x1, RZ ;  /* 0x0000000108087810 */ /* 0x000fc80007ffe0ff */
[----:B------:R-:W-:Y:S01]  /*0360*/  ISETP.NE.AND P0, PT, R8, RZ, PT ;  /* 0x000000ff0800720c */ /* 0x000fe20003f05270 */
[----:B--2---:R-:W-:Y:S02]  /*0370*/  HADD2.F32 R17, -RZ, R18.H0_H0 ;  /* 0x20000012ff117230 */ /* 0x004fe40000004100 */
[----:B----4-:R-:W-:-:S05]  /*0380*/  HADD2.F32 R16, -RZ, R20.H0_H0 ;  /* 0x20000014ff107230 */ /* 0x010fca0000004100 */
[----:B------:R-:W-:-:S05]  /*0390*/  FADD R16, R16, R17 ;  /* 0x0000001110107221 */ /* 0x000fca0000000000 */
[----:B------:R-:W-:Y:S01]  /*03a0*/  F2FP.F16.F32.PACK_AB R19, RZ, R16 ;  /* 0x00000010ff13723e */ /* 0x000fe200000000ff */
[----:B0-----:R-:W-:Y:S01]  /*03b0*/  IMAD.WIDE R16, R9, 0x2, R10 ;  /* 0x0000000209107825 */ /* 0x001fe200078e020a */
[----:B------:R-:W-:-:S04]  /*03c0*/  IADD3 R9, PT, PT, R0, R9, RZ ;  /* 0x0000000900097210 */ /* 0x000fc80007ffe0ff */
[----:B------:R4:W-:Y:S01]  /*03d0*/  STG.E.U16 desc[UR4][R16.64], R19 ;  /* 0x0000001310007986 */ /* 0x0009e2000c101504 */
[----:B------:R-:W-:Y:S05]  /*03e0*/  @P0 BRA `(.L_x_2) ;  /* 0xfffffffc00c80947 */ /* 0x000fea000383ffff */
.L_x_1:
[----:B------:R-:W-:Y:S05]  /*03f0*/  BSYNC.RECONVERGENT B0 ;  /* 0x0000000000007941 */ /* 0x000fea0003800200 */
.L_x_0:
[----:B------:R-:W-:Y:S05]  /*0400*/  @!P1 EXIT ;  /* 0x000000000000994d */ /* 0x000fea0003800000 */
.L_x_3:
[----:B0-----:R-:W-:-:S04]  /*0410*/  IMAD.WIDE R22, R9, 0x2, R6 ;  /* 0x0000000209167825 */ /* 0x001fc800078e0206 */
[----:B------:R-:W-:Y:S01]  /*0420*/  IMAD.WIDE R28, R9, 0x2, R2 ;  /* 0x00000002091c7825 */ /* 0x000fe200078e0202 */
[----:B------:R0:W2:Y:S03]  /*0430*/  LDG.E.U16.CONSTANT R8, desc[UR4][R22.64] ;  /* 0x0000000416087981 */ /* 0x0000a6000c1e9500 */
[C---:B------:R-:W-:Y:S01]  /*0440*/  IMAD.WIDE R26, R0.reuse, 0x2, R22 ;  /* 0x00000002001a7825 */ /* 0x040fe200078e0216 */
[----:B------:R2:W5:Y:S03]  /*0450*/  LDG.E.U16.CONSTANT R24, desc[UR4][R28.64] ;  /* 0x000000041c187981 */ /* 0x000566000c1e9500 */
[C---:B----4-:R-:W-:Y:S01]  /*0460*/  IMAD.WIDE R18, R0.reuse, 0x2, R28 ;  /* 0x0000000200127825 */ /* 0x050fe200078e021c */
[----:B------:R5:W4:Y:S03]  /*0470*/  LDG.E.U16.CONSTANT R25, desc[UR4][R26.64] ;  /* 0x000000041a197981 */ /* 0x000b26000c1e9500 */
[----:B------:R-:W-:-:S04]  /*0480*/  IMAD.WIDE R16, R0, 0x2, R26 ;  /* 0x0000000200107825 */ /* 0x000fc800078e021a */
[C---:B------:R-:W-:Y:S02]  /*0490*/  IMAD.WIDE R14, R0.reuse, 0x2, R18 ;  /* 0x00000002000e7825 */ /* 0x040fe400078e0212 */
[----:B------:R-:W4:Y:S02]  /*04a0*/  LDG.E.U16.CONSTANT R18, desc[UR4][R18.64] ;  /* 0x0000000412127981 */ /* 0x000f24000c1e9500 */
[C---:B------:R-:W-:Y:S02]  /*04b0*/  IMAD.WIDE R12, R0.reuse, 0x2, R16 ;  /* 0x00000002000c7825 */ /* 0x040fe400078e0210 */
[----:B------:R-:W4:Y:S02]  /*04c0*/  LDG.E.U16.CONSTANT R16, desc[UR4][R16.64] ;  /* 0x0000000410107981 */ /* 0x000f24000c1e9500 */
[----:B------:R-:W-:Y:S02]  /*04d0*/  IMAD.WIDE R10, R0, 0x2, R14 ;  /* 0x00000002000a7825 */ /* 0x000fe400078e020e */
[----:B------:R-:W4:Y:S04]  /*04e0*/  LDG.E.U16.CONSTANT R14, desc[UR4][R14.64] ;  /* 0x000000040e0e7981 */ /* 0x000f28000c1e9500 */
[----:B------:R-:W4:Y:S04]  /*04f0*/  LDG.E.U16.CONSTANT R12, desc[UR4][R12.64] ;  /* 0x000000040c0c7981 */ /* 0x000f28000c1e9500 */
[----:B------:R-:W4:Y:S01]  /*0500*/  LDG.E.U16.CONSTANT R10, desc[UR4][R10.64] ;  /* 0x000000040a0a7981 */ /* 0x000f22000c1e9500 */
[----:B---3--:R-:W-:-:S04]  /*0510*/  IMAD.WIDE R20, R9, 0x2, R4 ;  /* 0x0000000209147825 */ /* 0x008fc800078e0204 */
[C---:B0-----:R-:W-:Y:S01]  /*0520*/  IMAD.WIDE R22, R0.reuse, 0x2, R20 ;  /* 0x0000000200167825 */ /* 0x041fe200078e0214 */
[----:B------:R-:W-:-:S04]  /*0530*/  LEA R9, R0, R9, 0x2 ;  /* 0x0000000900097211 */ /* 0x000fc800078e10ff */
[----:B------:R-:W-:Y:S01]  /*0540*/  ISETP.GE.AND P0, PT, R9, UR6, PT ;  /* 0x0000000609007c0c */ /* 0x000fe2000bf06270 */
[----:B--2---:R-:W-:Y:S02]  /*0550*/  HADD2.F32 R28, -RZ, R8.H0_H0 ;  /* 0x20000008ff1c7230 */ /* 0x004fe40000004100 */
[----:B-----5:R-:W-:Y:S02]  /*0560*/  HADD2.F32 R27, -RZ, R24.H0_H0 ;  /* 0x20000018ff1b7230 */ /* 0x020fe40000004100 */
[----:B----4-:R-:W-:-:S03]  /*0570*/  HADD2.F32 R25, -RZ, R25.H0_H0 ;  /* 0x20000019ff197230 */ /* 0x010fc60000004100 */
[----:B------:R-:W-:Y:S01]  /*0580*/  FADD R27, R28, R27 ;  /* 0x0000001b1c1b7221 */ /* 0x000fe20000000000 */
[----:B------:R-:W-:Y:S02]  /*0590*/  HADD2.F32 R8, -RZ, R18.H0_H0 ;  /* 0x20000012ff087230 */ /* 0x000fe40000004100 */
[----:B------:R-:W-:Y:S02]  /*05a0*/  HADD2.F32 R18, -RZ, R16.H0_H0 ;  /* 0x20000010ff127230 */ /* 0x000fe40000004100 */
[----:B------:R-:W-:Y:S02]  /*05b0*/  HADD2.F32 R17, -RZ, R14.H0_H0 ;  /* 0x2000000eff117230 */ /* 0x000fe40000004100 */
[----:B------:R-:W-:Y:S02]  /*05c0*/  HADD2.F32 R14, -RZ, R12.H0_H0 ;  /* 0x2000000cff0e7230 */ /* 0x000fe40000004100 */
[----:B------:R-:W-:Y:S02]  /*05d0*/  HADD2.F32 R13, -RZ, R10.H0_H0 ;  /* 0x2000000aff0d7230 */ /* 0x000fe40000004100 */
[----:B------:R-:W-:Y:S01]  /*05e0*/  FADD R8, R25, R8 ;  /* 0x0000000819087221 */ /* 0x000fe20000000000 */
[----:B------:R-:W-:Y:S01]  /*05f0*/  FADD R17, R18, R17 ;  /* 0x0000001112117221 */ /* 0x000fe20000000000 */
[----:B------:R-:W-:-:S04]  /*0600*/  IMAD.WIDE R10, R0, 0x2, R22 ;  /* 0x00000002000a7825 */ /* 0x000fc800078e0216 */
[----:B------:R-:W-:Y:S01]  /*0610*/  FADD R13, R14, R13 ;  /* 0x0000000d0e0d7221 */ /* 0x000fe20000000000 */
[----:B------:R-:W-:Y:S02]  /*0620*/  F2FP.F16.F32.PACK_AB R27, RZ, R27 ;  /* 0x0000001bff1b723e */ /* 0x000fe400000000ff */
[----:B------:R-:W-:Y:S02]  /*0630*/  F2FP.F16.F32.PACK_AB R8, RZ, R8 ;  /* 0x00000008ff08723e */ /* 0x000fe400000000ff */
[----:B------:R-:W-:Y:S02]  /*0640*/  F2FP.F16.F32.PACK_AB R17, RZ, R17 ;  /* 0x00000011ff11723e */ /* 0x000fe400000000ff */
[----:B------:R-:W-:Y:S01]  /*0650*/  F2FP.F16.F32.PACK_AB R14, RZ, R13 ;  /* 0x0000000dff0e723e */ /* 0x000fe200000000ff */
[----:B------:R-:W-:Y:S01]  /*0660*/  IMAD.WIDE R12, R0, 0x2, R10 ;  /* 0x00000002000c7825 */ /* 0x000fe200078e020a */
[----:B------:R0:W-:Y:S04]  /*0670*/  STG.E.U16 desc[UR4][R20.64], R27 ;  /* 0x0000001b14007986 */ /* 0x0001e8000c101504 */
[----:B------:R0:W-:Y:S04]  /*0680*/  STG.E.U16 desc[UR4][R22.64], R8 ;  /* 0x0000000816007986 */ /* 0x0001e8000c101504 */
[----:B------:R0:W-:Y:S04]  /*0690*/  STG.E.U16 desc[UR4][R10.64], R17 ;  /* 0x000000110a007986 */ /* 0x0001e8000c101504 */
[----:B------:R0:W-:Y:S01]  /*06a0*/  STG.E.U16 desc[UR4][R12.64], R14 ;  /* 0x0000000e0c007986 */ /* 0x0001e2000c101504 */
[----:B------:R-:W-:Y:S05]  /*06b0*/  @!P0 BRA `(.L_x_3) ;  /* 0xfffffffc00548947 */ /* 0x000fea000383ffff */
[----:B------:R-:W-:Y:S05]  /*06c0*/  EXIT ;  /* 0x000000000000794d */ /* 0x000fea0003800000 */
.L_x_4:
[----:B------:R-:W-:-:S00]  /*06d0*/  BRA `(.L_x_4) ;  /* 0xfffffffc00fc7947 */ /* 0x000fc0000383ffff */
[----:B------:R-:W-:-:S00]  /*06e0*/  NOP ;  /* 0x0000000000007918 */ /* 0x000fc00000000000 */
        /* <DEDUP_REMOVED lines=9> */
.L_x_14:


//--------------------- .text._Z14combine_kernelPK6__halfPKiiiPS_ --------------------------
	.section	.text._Z14combine_kernelPK6__halfPKiiiPS_,"ax",@progbits
	.align	128
        .global         _Z14combine_kernelPK6__halfPKiiiPS_
        .type           _Z14combine_kernelPK6__halfPKiiiPS_,@function
        .size           _Z14combine_kernelPK6__halfPKiiiPS_,(.L_x_15 - _Z14combine_kernelPK6__halfPKiiiPS_)
        .other          _Z14combine_kernelPK6__halfPKiiiPS_,@"STO_CUDA_ENTRY STV_DEFAULT"
_Z14combine_kernelPK6__halfPKiiiPS_:
.text._Z14combine_kernelPK6__halfPKiiiPS_:
[----:B------:R-:W-:Y:S01]  /*0000*/  LDC R1, c[0x0][0x37c] ;  /* 0x0000df00ff017b82 */ /* 0x000fe20000000800 */
[----:B------:R-:W0:Y:S01]  /*0010*/  S2R R0, SR_CTAID.X ;  /* 0x0000000000007919 */ /* 0x000e220000002500 */
[----:B------:R-:W0:Y:S02]  /*0020*/  LDCU UR4, c[0x0][0x390] ;  /* 0x00007200ff0477ac */ /* 0x000e240008000800 */
[----:B0-----:R-:W-:-:S13]  /*0030*/  ISETP.GE.AND P0, PT, R0, UR4, PT ;  /* 0x0000000400007c0c */ /* 0x001fda000bf06270 */
[----:B------:R-:W-:Y:S05]  /*0040*/  @P0 EXIT ;  /* 0x000000000000094d */ /* 0x000fea0003800000 */
[----:B------:R-:W0:Y:S01]  /*0050*/  S2R R9, SR_TID.X ;  /* 0x0000000000097919 */ /* 0x000e220000002100 */
[----:B------:R-:W0:Y:S02]  /*0060*/  LDCU UR5, c[0x0][0x394] ;  /* 0x00007280ff0577ac */ /* 0x000e240008000800 */
[----:B0-----:R-:W-:-:S13]  /*0070*/  ISETP.GE.AND P0, PT, R9, UR5, PT ;  /* 0x0000000509007c0c */ /* 0x001fda000bf06270 */
[----:B------:R-:W-:Y:S05]  /*0080*/  @P0 EXIT ;  /* 0x000000000000094d */ /* 0x000fea0003800000 */
[----:B------:R-:W0:Y:S01]  /*0090*/  LDC.64 R4, c[0x0][0x388] ;  /* 0x0000e200ff047b82 */ /* 0x000e220000000a00 */
[----:B------:R-:W1:Y:S01]  /*00a0*/  LDCU.64 UR6, c[0x0][0x358] ;  /* 0x00006b00ff0677ac */ /* 0x000e620008000a00 */
[----:B0-----:R-:W-:-:S06]  /*00b0*/  IMAD.WIDE.U32 R4, R0, 0x4, R4 ;  /* 0x0000000400047825 */ /* 0x001fcc00078e0004 */
[----:B-1----:R-:W2:Y:S01]  /*00c0*/  LDG.E.CONSTANT R4, desc[UR6][R4.64] ;  /* 0x0000000604047981 */ /* 0x002ea2000c1e9900 */
[----:B------:R-:W0:Y:S01]  /*00d0*/  LDCU UR4, c[0x0][0x360] ;  /* 0x00006c00ff0477ac */ /* 0x000e220008000800 */
[----:B--2---:R-:W-:Y:S01]  /*00e0*/  SHF.R.S32.HI R6, RZ, 0x1f, R4 ;  /* 0x0000001fff067819 */ /* 0x004fe20000011404 */
[----:B------:R-:W-:-:S04]  /*00f0*/  IMAD.WIDE.U32 R2, R4, UR5, RZ ;  /* 0x0000000504027c25 */ /* 0x000fc8000f8e00ff */
[----:B------:R-:W-:-:S04]  /*0100*/  IMAD R13, R6, UR5, RZ ;  /* 0x00000005060d7c24 */ /* 0x000fc8000f8e02ff */
[----:B0-----:R-:W-:-:S07]  /*0110*/  IMAD.IADD R13, R3, 0x1, R13 ;  /* 0x00000001030d7824 */ /* 0x001fce00078e020d */
.L_x_7:
[----:B------:R-:W0:Y:S01]  /*0120*/  LDC R17, c[0x0][0x394] ;  /* 0x0000e500ff117b82 */ /* 0x000e220000000800 */
[----:B------:R-:W1:Y:S01]  /*0130*/  LDCU.64 UR10, c[0x0][0x398] ;  /* 0x00007300ff0a77ac */ /* 0x000e620008000a00 */
[--C-:B------:R-:W-:Y:S01]  /*0140*/  SHF.R.S32.HI R5, RZ, 0x1f, R9.reuse ;  /* 0x0000001fff057819 */ /* 0x100fe20000011409 */
[----:B------:R-:W-:Y:S01]  /*0150*/  IMAD.MOV.U32 R4, RZ, RZ, R9 ;  /* 0x000000ffff047224 */ /* 0x000fe200078e0009 */
[----:B------:R-:W-:Y:S01]  /*0160*/  IADD3 R7, P0, PT, R9, R2, RZ ;  /* 0x0000000209077210 */ /* 0x000fe20007f1e0ff */
[----:B------:R-:W2:Y:S03]  /*0170*/  LDCU.64 UR8, c[0x0][0x380] ;  /* 0x00007000ff0877ac */ /* 0x000ea60008000a00 */
[----:B-1----:R-:W-:Y:S01]  /*0180*/  LEA R15, P1, R7, UR10, 0x1 ;  /* 0x0000000a070f7c11 */ /* 0x002fe2000f8208ff */
[----:B0-----:R-:W-:-:S04]  /*0190*/  IMAD.WIDE.U32 R10, R0, R17, R4 ;  /* 0x00000011000a7225 */ /* 0x001fc800078e0004 */
[----:B------:R-:W-:Y:S01]  /*01a0*/  IMAD.X R4, R5, 0x1, R13, P0 ;  /* 0x0000000105047824 */ /* 0x000fe200000e060d */
[----:B--2---:R-:W-:-:S04]  /*01b0*/  LEA R6, P0, R10, UR8, 0x1 ;  /* 0x000000080a067c11 */ /* 0x004fc8000f8008ff */
[----:B------:R-:W-:Y:S02]  /*01c0*/  LEA.HI.X R5, R7, UR11, R4, 0x1, P1 ;  /* 0x0000000b07057c11 */ /* 0x000fe400088f0c04 */
[----:B------:R-:W-:Y:S02]  /*01d0*/  LEA.HI.X R7, R10, UR9, R11, 0x1, P0 ;  /* 0x000000090a077c11 */ /* 0x000fe400080f0c0b */
[----:B------:R-:W-:-:S03]  /*01e0*/  LOP3.LUT R4, R15, 0xfffffffd, RZ, 0xc0, !PT ;  /* 0xfffffffd0f047812 */ /* 0x000fc600078ec0ff */
[----:B------:R0:W5:Y:S04]  /*01f0*/  LDG.E.U16.CONSTANT R10, desc[UR6][R6.64] ;  /* 0x00000006060a7981 */ /* 0x000168000c1e9500 */
[----:B------:R0:W5:Y:S01]  /*0200*/  LD.E R11, desc[UR6][R4.64] ;  /* 0x00000006040b7980 */ /* 0x000162000c101900 */
[----:B------:R-:W-:-:S04]  /*0210*/  LOP3.LUT R8, R15, 0x2, RZ, 0xc0, !PT ;  /* 0x000000020f087812 */ /* 0x000fc800078ec0ff */
[----:B------:R-:W-:Y:S01]  /*0220*/  ISETP.EQ.U32.AND P0, PT, R8, RZ, PT ;  /* 0x000000ff0800720c */ /* 0x000fe20003f02070 */
[----:B------:R-:W-:Y:S01]  /*0230*/  IMAD.MOV.U32 R8, RZ, RZ, 0x3254 ;  /* 0x00003254ff087424 */ /* 0x000fe200078e00ff */
[----:B------:R-:W-:Y:S04]  /*0240*/  BSSY.RECONVERGENT B0, `(.L_x_5) ;  /* 0x0000008000007945 */ /* 0x000fe80003800200 */
[----:B0-----:R-:W-:-:S07]  /*0250*/  SEL R8, R8, 0x7610, P0 ;  /* 0x0000761008087807 */ /* 0x001fce0000000000 */
.L_x_6:
[----:B-----5:R-:W-:-:S05]  /*0260*/  HADD2 R6, R11, R10.H0_H0 ;  /* 0x2000000a0b067230 */ /* 0x020fca0000000000 */
[----:B------:R-:W-:-:S06]  /*0270*/  PRMT R6, R11, R8, R6 ;  /* 0x000000080b067216 */ /* 0x000fcc0000000006 */
[----:B------:R-:W2:Y:S02]  /*0280*/  ATOM.E.CAS.STRONG.GPU PT, R6, [R4], R11, R6 ;  /* 0x0000000b0406738b */ /* 0x000ea400001ee106 */
[----:B--2---:R-:W-:Y:S01]  /*0290*/  ISETP.NE.U32.AND P0, PT, R6, R11, PT ;  /* 0x0000000b0600720c */ /* 0x004fe20003f05070 */
[----:B------:R-:W-:-:S12]  /*02a0*/  IMAD.MOV.U32 R11, RZ, RZ, R6 ;  /* 0x000000ffff0b7224 */ /* 0x000fd800078e0006 */
[----:B------:R-:W-:Y:S05]  /*02b0*/  @P0 BRA `(.L_x_6) ;  /* 0xfffffffc00e80947 */ /* 0x000fea000383ffff */
[----:B------:R-:W-:Y:S05]  /*02c0*/  BSYNC.RECONVERGENT B0 ;  /* 0x0000000000007941 */ /* 0x000fea0003800200 */
.L_x_5:
[----:B------:R-:W-:-:S05]  /*02d0*/  VIADD R9, R9, UR4 ;  /* 0x0000000409097c36 */ /* 0x000fca0008000000 */
[----:B------:R-:W-:-:S13]  /*02e0*/  ISETP.GE.AND P0, PT, R9, R17, PT ;  /* 0x000000110900720c */ /* 0x000fda0003f06270 */
[----:B------:R-:W-:Y:S05]  /*02f0*/  @!P0 BRA `(.L_x_7) ;  /* 0xfffffffc00888947 */ /* 0x000fea000383ffff */
[----:B------:R-:W-:Y:S05]  /*0300*/  EXIT ;  /* 0x000000000000794d */ /* 0x000fea0003800000 */
.L_x_8:
        /* <DEDUP_REMOVED lines=15> */
.L_x_15:


//--------------------- .text._Z16zero_half_kernelP6__halfi --------------------------
	.section	.text._Z16zero_half_kernelP6__halfi,"ax",@progbits
	.align	128
        .global         _Z16zero_half_kernelP6__halfi
        .type           _Z16zero_half_kernelP6__halfi,@function
        .size           _Z16zero_half_kernelP6__halfi,(.L_x_16 - _Z16zero_half_kernelP6__halfi)
        .other          _Z16zero_half_kernelP6__halfi,@"STO_CUDA_ENTRY STV_DEFAULT"
_Z16zero_half_kernelP6__halfi:
.text._Z16zero_half_kernelP6__halfi:
        /* <DEDUP_REMOVED lines=11> */
[C---:B------:R-:W-:Y:S01]  /*00b0*/  IADD3 R2, PT, PT, R0.reuse, R3, RZ ;  /* 0x0000000300027210 */ /* 0x040fe20007ffe0ff */
[----:B------:R-:W-:Y:S01]  /*00c0*/  IMAD.MOV R9, RZ, RZ, -R0 ;  /* 0x000000ffff097224 */ /* 0x000fe200078e0a00 */
[----:B------:R-:W-:Y:S01]  /*00d0*/  ISETP.NE.U32.AND P2, PT, R0, RZ, PT ;  /* 0x000000ff0000720c */ /* 0x000fe20003f45070 */
[----:B------:R-:W1:Y:S01]  /*00e0*/  LDCU.64 UR4, c[0x0][0x358] ;  /* 0x00006b00ff0477ac */ /* 0x000e620008000a00 */
[C---:B------:R-:W-:Y:S01]  /*00f0*/  ISETP.GE.AND P0, PT, R2.reuse, UR6, PT ;  /* 0x0000000602007c0c */ /* 0x040fe2000bf06270 */
[----:B------:R-:W-:Y:S01]  /*0100*/  BSSY.RECONVERGENT B0, `(.L_x_9) ;  /* 0x0000022000007945 */ /* 0x000fe20003800200 */
[----:B------:R-:W-:Y:S02]  /*0110*/  VIMNMX R7, PT, PT, R2, UR6, !PT ;  /* 0x0000000602077c48 */ /* 0x000fe4000ffe0100 */
[----:B------:R-:W-:-:S04]  /*0120*/  SEL R6, RZ, 0x1, P0 ;  /* 0x00000001ff067807 */ /* 0x000fc80000000000 */
[----:B------:R-:W-:Y:S01]  /*0130*/  IADD3 R7, PT, PT, R7, -R2, -R6 ;  /* 0x8000000207077210 */ /* 0x000fe20007ffe806 */
[----:B0-----:R-:W0:Y:S02]  /*0140*/  MUFU.RCP R8, R8 ;  /* 0x0000000800087308 */ /* 0x001e240000001000 */
[----:B0-----:R-:W-:-:S06]  /*0150*/  VIADD R4, R8, 0xffffffe ;  /* 0x0ffffffe08047836 */ /* 0x001fcc0000000000 */
[----:B------:R0:W2:Y:S02]  /*0160*/  F2I.FTZ.U32.TRUNC.NTZ R5, R4 ;  /* 0x0000000400057305 */ /* 0x0000a4000021f000 */
[----:B0-----:R-:W-:Y:S02]  /*0170*/  IMAD.MOV.U32 R4, RZ, RZ, RZ ;  /* 0x000000ffff047224 */ /* 0x001fe400078e00ff */
[----:B--2---:R-:W-:-:S04]  /*0180*/  IMAD R9, R9, R5, RZ ;  /* 0x0000000509097224 */ /* 0x004fc800078e02ff */
[----:B------:R-:W-:-:S06]  /*0190*/  IMAD.HI.U32 R8, R5, R9, R4 ;  /* 0x0000000905087227 */ /* 0x000fcc00078e0004 */
[----:B------:R-:W-:-:S04]  /*01a0*/  IMAD.HI.U32 R5, R8, R7, RZ ;  /* 0x0000000708057227 */ /* 0x000fc800078e00ff */
[----:B------:R-:W-:-:S04]  /*01b0*/  IMAD.MOV R2, RZ, RZ, -R5 ;  /* 0x000000ffff027224 */ /* 0x000fc800078e0a05 */
[----:B------:R-:W-:-:S05]  /*01c0*/  IMAD R7, R0, R2, R7 ;  /* 0x0000000200077224 */ /* 0x000fca00078e0207 */
[----:B------:R-:W-:-:S13]  /*01d0*/  ISETP.GE.U32.AND P0, PT, R7, R0, PT ;  /* 0x000000000700720c */ /* 0x000fda0003f06070 */
[----:B------:R-:W-:Y:S01]  /*01e0*/  @P0 IADD3 R7, PT, PT, -R0, R7, RZ ;  /* 0x0000000700070210 */ /* 0x000fe20007ffe1ff */
[----:B------:R-:W-:-:S03]  /*01f0*/  @P0 VIADD R5, R5, 0x1 ;  /* 0x0000000105050836 */ /* 0x000fc60000000000 */
[----:B------:R-:W-:-:S13]  /*0200*/  ISETP.GE.U32.AND P1, PT, R7, R0, PT ;  /* 0x000000000700720c */ /* 0x000fda0003f26070 */
[----:B------:R-:W-:Y:S02]  /*0210*/  @P1 IADD3 R5, PT, PT, R5, 0x1, RZ ;  /* 0x0000000105051810 */ /* 0x000fe40007ffe0ff */
[----:B------:R-:W-:-:S05]  /*0220*/  @!P2 LOP3.LUT R5, RZ, R0, RZ, 0x33, !PT ;  /* 0x00000000ff05a212 */ /* 0x000fca00078e33ff */
[----:B------:R-:W-:-:S05]  /*0230*/  IMAD.IADD R2, R6, 0x1, R5 ;  /* 0x0000000106027824 */ /* 0x000fca00078e0205 */
[C---:B------:R-:W-:Y:S02]  /*0240*/  LOP3.LUT R4, R2.reuse, 0x3, RZ, 0xc0, !PT ;  /* 0x0000000302047812 */ /* 0x040fe400078ec0ff */
[----:B------:R-:W-:Y:S02]  /*0250*/  ISETP.GE.U32.AND P1, PT, R2, 0x3, PT ;  /* 0x000000030200780c */ /* 0x000fe40003f26070 */
[----:B------:R-:W-:-:S13]  /*0260*/  ISETP.NE.AND P0, PT, R4, 0x3, PT ;  /* 0x000000030400780c */ /* 0x000fda0003f05270 */
[----:B-1----:R-:W-:Y:S05]  /*0270*/  @!P0 BRA `(.L_x_10) ;  /* 0x0000000000288947 */ /* 0x002fea0003800000 */
[----:B------:R-:W0:Y:S01]  /*0280*/  LDC.64 R6, c[0x0][0x380] ;  /* 0x0000e000ff067b82 */ /* 0x000e220000000a00 */
[----:B------:R-:W-:-:S04]  /*0290*/  IADD3 R2, PT, PT, R2, 0x1, RZ ;  /* 0x0000000102027810 */ /* 0x000fc80007ffe0ff */
[----:B------:R-:W-:-:S05]  /*02a0*/  LOP3.LUT R2, R2, 0x3, RZ, 0xc0, !PT ;  /* 0x0000000302027812 */ /* 0x000fca00078ec0ff */
[----:B------:R-:W-:-:S07]  /*02b0*/  IMAD.MOV R2, RZ, RZ, -R2 ;  /* 0x000000ffff027224 */ /* 0x000fce00078e0a02 */
.L_x_11:
[----:B0-----:R-:W-:Y:S01]  /*02c0*/  IMAD.WIDE R4, R3, 0x2, R6 ;  /* 0x0000000203047825 */ /* 0x001fe200078e0206 */
[----:B------:R-:W-:-:S03]  /*02d0*/  IADD3 R2, PT, PT, R2, 0x1, RZ ;  /* 0x0000000102027810 */ /* 0x000fc60007ffe0ff */
[----:B------:R-:W-:Y:S01]  /*02e0*/  IMAD.IADD R3, R0, 0x1, R3 ;  /* 0x0000000100037824 */ /* 0x000fe200078e0203 */
[----:B------:R1:W-:Y:S01]  /*02f0*/  STG.E.U16 desc[UR4][R4.64], RZ ;  /* 0x000000ff04007986 */ /* 0x0003e2000c101504 */
[----:B------:R-:W-:-:S13]  /*0300*/  ISETP.NE.AND P0, PT, R2, RZ, PT ;  /* 0x000000ff0200720c */ /* 0x000fda0003f05270 */
[----:B-1----:R-:W-:Y:S05]  /*0310*/  @P0 BRA `(.L_x_11) ;  /* 0xfffffffc00e80947 */ /* 0x002fea000383ffff */
.L_x_10:
[----:B------:R-:W-:Y:S05]  /*0320*/  BSYNC.RECONVERGENT B0 ;  /* 0x0000000000007941 */ /* 0x000fea0003800200 */
.L_x_9:
[----:B------:R-:W-:Y:S05]  /*0330*/  @!P1 EXIT ;  /* 0x000000000000994d */ /* 0x000fea0003800000 */
[----:B------:R-:W0:Y:S02]  /*0340*/  LDC.64 R10, c[0x0][0x380] ;  /* 0x0000e000ff0a7b82 */ /* 0x000e240000000a00 */
.L_x_12:
[----:B01----:R-:W-:Y:S01]  /*0350*/  IMAD.WIDE R12, R3, 0x2, R10 ;  /* 0x00000002030c7825 */ /* 0x003fe200078e020a */
[----:B------:R-:W-:-:S04]  /*0360*/  LEA R3, R0, R3, 0x2 ;  /* 0x0000000300037211 */ /* 0x000fc800078e10ff */
[----:B------:R1:W-:Y:S01]  /*0370*/  STG.E.U16 desc[UR4][R12.64], RZ ;  /* 0x000000ff0c007986 */ /* 0x0003e2000c101504 */
[----:B------:R-:W-:Y:S01]  /*0380*/  IMAD.WIDE R4, R0, 0x2, R12 ;  /* 0x0000000200047825 */ /* 0x000fe200078e020c */
[----:B------:R-:W-:-:S04]  /*0390*/  ISETP.GE.AND P0, PT, R3, UR6, PT ;  /* 0x0000000603007c0c */ /* 0x000fc8000bf06270 */
[----:B------:R1:W-:Y:S01]  /*03a0*/  STG.E.U16 desc[UR4][R4.64], RZ ;  /* 0x000000ff04007986 */ /* 0x0003e2000c101504 */
[----:B------:R-:W-:-:S05]  /*03b0*/  IMAD.WIDE R6, R0, 0x2, R4 ;  /* 0x0000000200067825 */ /* 0x000fca00078e0204 */
[----:B------:R1:W-:Y:S01]  /*03c0*/  STG.E.U16 desc[UR4][R6.64], RZ ;  /* 0x000000ff06007986 */ /* 0x0003e2000c101504 */
[----:B------:R-:W-:-:S05]  /*03d0*/  IMAD.WIDE R8, R0, 0x2, R6 ;  /* 0x0000000200087825 */ /* 0x000fca00078e0206 */
[----:B------:R1:W-:Y:S01]  /*03e0*/  STG.E.U16 desc[UR4][R8.64], RZ ;  /* 0x000000ff08007986 */ /* 0x0003e2000c101504 */
[----:B------:R-:W-:Y:S05]  /*03f0*/  @!P0 BRA `(.L_x_12) ;  /* 0xfffffffc00d48947 */ /* 0x000fea000383ffff */
[----:B------:R-:W-:Y:S05]  /*0400*/  EXIT ;  /* 0x000000000000794d */ /* 0x000fea0003800000 */
.L_x_13:
        /* <DEDUP_REMOVED lines=15> */
.L_x_16:


//--------------------- .nv.shared.reserved.0     --------------------------
	.section	.nv.shared.reserved.0,"aw",@nobits
	.weak		__nv_reservedSMEM_offset_0_alias
	.size		__nv_reservedSMEM_offset_0_alias, 0, 64
	.other		__nv_reservedSMEM_offset_0_alias,@"STO_CUDA_RESERVED_SHARED STV_DEFAULT"
__nv_reservedSMEM_offset_0_alias:
	.zero		0
	.zero		64


//--------------------- .nv.constant0._Z10add_kernelPK6__halfS1_PS_i --------------------------
	.section	.nv.constant0._Z10add_kernelPK6__halfS1_PS_i,"a",@progbits
	.sectionflags	@""
	.align	4
.nv.constant0._Z10add_kernelPK6__halfS1_PS_i:
	.zero		924


//--------------------- .nv.constant0._Z14combine_kernelPK6__halfPKiiiPS_ --------------------------
	.section	.nv.constant0._Z14combine_kernelPK6__halfPKiiiPS_,"a",@progbits
	.sectionflags	@""
	.align	4
.nv.constant0._Z14combine_kernelPK6__halfPKiiiPS_:
	.zero		928


//--------------------- .nv.constant0._Z16zero_half_kernelP6__halfi --------------------------
	.section	.nv.constant0._Z16zero_half_kernelP6__halfi,"a",@progbits
	.sectionflags	@""
	.align	4
.nv.constant0._Z16zero_half_kernelP6__halfi:
	.zero		908


//--------------------- SYMBOLS --------------------------

	.type		.nv.reservedSmem.offset0,@object
	.size		.nv.reservedSmem.offset0,0x4
